//
// Generated by NVIDIA NVVM Compiler
//
// Compiler Build ID: CL-36424714
// Cuda compilation tools, release 13.0, V13.0.88
// Based on NVVM 20.0.0
//

.version 9.0
.target sm_100
.address_size 64

	// .globl	_Z17partial_reductioniPfPKf
// _ZZ17partial_reductioniPfPKfE3s_x has been demoted

.visible .entry _Z17partial_reductioniPfPKf(
	.param .u32 _Z17partial_reductioniPfPKf_param_0,
	.param .u64 .ptr .align 1 _Z17partial_reductioniPfPKf_param_1,
	.param .u64 .ptr .align 1 _Z17partial_reductioniPfPKf_param_2
)
{
	.reg .pred 	%p<6>;
	.reg .b32 	%r<17>;
	.reg .b32 	%f<8>;
	.reg .b64 	%rd<9>;
	// demoted variable
	.shared .align 4 .b8 _ZZ17partial_reductioniPfPKfE3s_x[512];
	ld.param.u32 	%r8, [_Z17partial_reductioniPfPKf_param_0];
	ld.param.u64 	%rd1, [_Z17partial_reductioniPfPKf_param_1];
	ld.param.u64 	%rd2, [_Z17partial_reductioniPfPKf_param_2];
	mov.u32 	%r16, %ntid.x;
	mov.u32 	%r2, %ctaid.x;
	mul.lo.s32 	%r9, %r16, %r2;
	shl.b32 	%r10, %r9, 1;
	mov.u32 	%r3, %tid.x;
	add.s32 	%r4, %r10, %r3;
	shl.b32 	%r11, %r3, 2;
	mov.u32 	%r12, _ZZ17partial_reductioniPfPKfE3s_x;
	add.s32 	%r5, %r12, %r11;
	mov.b32 	%r13, 0;
	st.shared.u32 	[%r5], %r13;
	setp.ge.s32 	%p1, %r4, %r8;
	@%p1 bra 	$L__BB0_2;
	cvta.to.global.u64 	%rd3, %rd2;
	mul.wide.s32 	%rd4, %r4, 4;
	add.s64 	%rd5, %rd3, %rd4;
	ld.global.f32 	%f1, [%rd5];
	ld.global.f32 	%f2, [%rd5+512];
	add.f32 	%f3, %f1, %f2;
	st.shared.f32 	[%r5], %f3;
$L__BB0_2:
	setp.lt.u32 	%p2, %r16, 2;
	@%p2 bra 	$L__BB0_6;
$L__BB0_3:
	bar.sync 	0;
	shr.u32 	%r7, %r16, 1;
	setp.ge.u32 	%p3, %r3, %r7;
	@%p3 bra 	$L__BB0_5;
	shl.b32 	%r14, %r7, 2;
	add.s32 	%r15, %r5, %r14;
	ld.shared.f32 	%f4, [%r15];
	ld.shared.f32 	%f5, [%r5];
	add.f32 	%f6, %f4, %f5;
	st.shared.f32 	[%r5], %f6;
$L__BB0_5:
	setp.gt.u32 	%p4, %r16, 3;
	mov.u32 	%r16, %r7;
	@%p4 bra 	$L__BB0_3;
$L__BB0_6:
	setp.ne.s32 	%p5, %r3, 0;
	@%p5 bra 	$L__BB0_8;
	ld.shared.f32 	%f7, [_ZZ17partial_reductioniPfPKfE3s_x];
	cvta.to.global.u64 	%rd6, %rd1;
	mul.wide.u32 	%rd7, %r2, 4;
	add.s64 	%rd8, %rd6, %rd7;
	st.global.f32 	[%rd8], %f7;
$L__BB0_8:
	ret;

}


// ===== COMPILED SASS (sm_100) =====

	.target	sm_100

	.elftype	@"ET_EXEC"


//--------------------- .note.nv.tkinfo           --------------------------
	.section	.note.nv.tkinfo,"",@"SHT_NOTE"
	.sectionflags	@"SHF_NOTE_NV_TKINFO"
	.tkinfo
        /*0018*/ 	.word	0x00000002
        /*0030*/ 	.string	""
        /*0030*/ 	.string	"ptxas"
        /*0030*/ 	.string	"Cuda compilation tools, release 13.0, V13.0.88"
        /*0030*/ 	.string	"Build cuda_13.0.r13.0/compiler.36424714_0"
        /*0030*/ 	.string	"-arch sm_100 -m 64 "



//--------------------- .note.nv.cuinfo           --------------------------
	.section	.note.nv.cuinfo,"",@"SHT_NOTE"
	.sectionflags	@"SHF_NOTE_NV_CUINFO"
        /*0018*/ 	.short	0x0002
        /*001a*/ 	.short	0x0064
        /*001c*/ 	.short	0x0082
	.zero		2


//--------------------- .nv.info                  --------------------------
	.section	.nv.info,"",@"SHT_CUDA_INFO"
	.align	4


	//----- nvinfo : EIATTR_REGCOUNT
	.align		4
        /*0000*/ 	.byte	0x04, 0x2f
        /*0002*/ 	.short	(.L_1 - .L_0)
	.align		4
.L_0:
        /*0004*/ 	.word	index@(_Z17partial_reductioniPfPKf)
        /*0008*/ 	.word	0x0000000e


	//----- nvinfo : EIATTR_FRAME_SIZE
	.align		4
.L_1:
        /*000c*/ 	.byte	0x04, 0x11
        /*000e*/ 	.short	(.L_3 - .L_2)
	.align		4
.L_2:
        /*0010*/ 	.word	index@(_Z17partial_reductioniPfPKf)
        /*0014*/ 	.word	0x00000000


	//----- nvinfo : EIATTR_MIN_STACK_SIZE
	.align		4
.L_3:
        /*0018*/ 	.byte	0x04, 0x12
        /*001a*/ 	.short	(.L_5 - .L_4)
	.align		4
.L_4:
        /*001c*/ 	.word	index@(_Z17partial_reductioniPfPKf)
        /*0020*/ 	.word	0x00000000
.L_5:


//--------------------- .nv.compat                --------------------------
	.section	.nv.compat,"",@"SHT_CUDA_COMPAT_INFO"
	.align	4
        /*0000*/ 	.byte	0x02, 0x09, 0x00, 0x00, 0x02, 0x02, 0x01, 0x00, 0x02, 0x05, 0x05, 0x00, 0x03, 0x07, 0x01, 0x01
        /*0010*/ 	.byte	0x02, 0x03, 0x00, 0x00, 0x02, 0x06, 0x01, 0x00, 0x04, 0x0b, 0x08, 0x00, 0x09, 0x00, 0x00, 0x00
        /*0020*/ 	.byte	0x00, 0x00, 0x00, 0x00


//--------------------- .nv.info._Z17partial_reductioniPfPKf --------------------------
	.section	.nv.info._Z17partial_reductioniPfPKf,"",@"SHT_CUDA_INFO"
	.sectionflags	@""
	.align	4


	//----- nvinfo : EIATTR_CUDA_API_VERSION
	.align		4
        /*0000*/ 	.byte	0x04, 0x37
        /*0002*/ 	.short	(.L_7 - .L_6)
.L_6:
        /*0004*/ 	.word	0x00000082


	//----- nvinfo : EIATTR_KPARAM_INFO
	.align		4
.L_7:
        /*0008*/ 	.byte	0x04, 0x17
        /*000a*/ 	.short	(.L_9 - .L_8)
.L_8:
        /*000c*/ 	.word	0x00000000
        /*0010*/ 	.short	0x0002
        /*0012*/ 	.short	0x0010
        /*0014*/ 	.byte	0x00, 0xf5, 0x21, 0x00


	//----- nvinfo : EIATTR_KPARAM_INFO
	.align		4
.L_9:
        /*0018*/ 	.byte	0x04, 0x17
        /*001a*/ 	.short	(.L_11 - .L_10)
.L_10:
        /*001c*/ 	.word	0x00000000
        /*0020*/ 	.short	0x0001
        /*0022*/ 	.short	0x0008
        /*0024*/ 	.byte	0x00, 0xf5, 0x21, 0x00


	//----- nvinfo : EIATTR_KPARAM_INFO
	.align		4
.L_11:
        /*0028*/ 	.byte	0x04, 0x17
        /*002a*/ 	.short	(.L_13 - .L_12)
.L_12:
        /*002c*/ 	.word	0x00000000
        /*0030*/ 	.short	0x0000
        /*0032*/ 	.short	0x0000
        /*0034*/ 	.byte	0x00, 0xf0, 0x11, 0x00


	//----- nvinfo : EIATTR_SPARSE_MMA_MASK
	.align		4
.L_13:
        /*0038*/ 	.byte	0x03, 0x50
        /*003a*/ 	.short	0x0000


	//----- nvinfo : EIATTR_MAXREG_COUNT
	.align		4
        /*003c*/ 	.byte	0x03, 0x1b
        /*003e*/ 	.short	0x00ff


	//----- nvinfo : EIATTR_NUM_BARRIERS
	.align		4
        /*0040*/ 	.byte	0x02, 0x4c
        /*0042*/ 	.byte	0x01
	.zero		1


	//----- nvinfo : EIATTR_MERCURY_ISA_VERSION
	.align		4
        /*0044*/ 	.byte	0x03, 0x5f
        /*0046*/ 	.short	0x0101


	//----- nvinfo : EIATTR_VRC_CTA_INIT_COUNT
	.align		4
        /*0048*/ 	.byte	0x02, 0x4a
	.zero		1
	.zero		1


	//----- nvinfo : EIATTR_EXIT_INSTR_OFFSETS
	.align		4
        /*004c*/ 	.byte	0x04, 0x1c
        /*004e*/ 	.short	(.L_15 - .L_14)


	//   ....[0]....
.L_14:
        /*0050*/ 	.word	0x00000230


	//   ....[1]....
        /*0054*/ 	.word	0x000002b0


	//----- nvinfo : EIATTR_CBANK_PARAM_SIZE
	.align		4
.L_15:
        /*0058*/ 	.byte	0x03, 0x19
        /*005a*/ 	.short	0x0018


	//----- nvinfo : EIATTR_PARAM_CBANK
	.align		4
        /*005c*/ 	.byte	0x04, 0x0a
        /*005e*/ 	.short	(.L_17 - .L_16)
	.align		4
.L_16:
        /*0060*/ 	.word	index@(.nv.constant0._Z17partial_reductioniPfPKf)
        /*0064*/ 	.short	0x0380
        /*0066*/ 	.short	0x0018


	//----- nvinfo : EIATTR_SW_WAR
	.align		4
.L_17:
        /*0068*/ 	.byte	0x04, 0x36
        /*006a*/ 	.short	(.L_19 - .L_18)
.L_18:
        /*006c*/ 	.word	0x00000008
.L_19:


//--------------------- .nv.callgraph             --------------------------
	.section	.nv.callgraph,"",@"SHT_CUDA_CALLGRAPH"
	.align	4
	.sectionentsize	8
	.align		4
        /*0000*/ 	.word	0x00000000
	.align		4
        /*0004*/ 	.word	0xffffffff
	.align		4
        /*0008*/ 	.word	0x00000000
	.align		4
        /*000c*/ 	.word	0xfffffffe
	.align		4
        /*0010*/ 	.word	0x00000000
	.align		4
        /*0014*/ 	.word	0xfffffffd
	.align		4
        /*0018*/ 	.word	0x00000000
	.align		4
        /*001c*/ 	.word	0xfffffffc


//--------------------- .text._Z17partial_reductioniPfPKf --------------------------
	.section	.text._Z17partial_reductioniPfPKf,"ax",@progbits
	.align	128
        .global         _Z17partial_reductioniPfPKf
        .type           _Z17partial_reductioniPfPKf,@function
        .size           _Z17partial_reductioniPfPKf,(.L_x_3 - _Z17partial_reductioniPfPKf)
        .other          _Z17partial_reductioniPfPKf,@"STO_CUDA_ENTRY STV_DEFAULT"
_Z17partial_reductioniPfPKf:
.text._Z17partial_reductioniPfPKf:
[----:B------:R-:W-:Y:S01]  /*0000*/  LDC R1, c[0x0][0x37c] ;  /* 0x0000df00ff017b82 */ /* 0x000fe20000000800 */
[----:B------:R-:W0:Y:S01]  /*0010*/  S2R R7, SR_CTAID.X ;  /* 0x0000000000077919 */ /* 0x000e220000002500 */
[----:B------:R-:W0:Y:S01]  /*0020*/  LDCU UR8, c[0x0][0x360] ;  /* 0x00006c00ff0877ac */ /* 0x000e220008000800 */
[----:B------:R-:W1:Y:S01]  /*0030*/  S2R R9, SR_TID.X ;  /* 0x0000000000097919 */ /* 0x000e620000002100 */
[----:B------:R-:W2:Y:S01]  /*0040*/  LDCU UR4, c[0x0][0x380] ;  /* 0x00007000ff0477ac */ /* 0x000ea20008000800 */
[----:B------:R-:W3:Y:S01]  /*0050*/  LDCU.64 UR6, c[0x0][0x358] ;  /* 0x00006b00ff0677ac */ /* 0x000ee20008000a00 */
[----:B0-----:R-:W-:-:S04]  /*0060*/  IMAD R0, R7, UR8, RZ ;  /* 0x0000000807007c24 */ /* 0x001fc8000f8e02ff */
[----:B-1----:R-:W-:-:S05]  /*0070*/  IMAD R5, R0, 0x2, R9 ;  /* 0x0000000200057824 */ /* 0x002fca00078e0209 */
[----:B--2---:R-:W-:-:S13]  /*0080*/  ISETP.GE.AND P1, PT, R5, UR4, PT ;  /* 0x0000000405007c0c */ /* 0x004fda000bf26270 */
[----:B------:R-:W0:Y:S02]  /*0090*/  @!P1 LDC.64 R2, c[0x0][0x390] ;  /* 0x0000e400ff029b82 */ /* 0x000e240000000a00 */
[----:B0-----:R-:W-:-:S05]  /*00a0*/  @!P1 IMAD.WIDE R2, R5, 0x4, R2 ;  /* 0x0000000405029825 */ /* 0x001fca00078e0202 */
[----:B---3--:R-:W2:Y:S04]  /*00b0*/  @!P1 LDG.E R0, desc[UR6][R2.64] ;  /* 0x0000000602009981 */ /* 0x008ea8000c1e1900 */
[----:B------:R-:W2:Y:S01]  /*00c0*/  @!P1 LDG.E R5, desc[UR6][R2.64+0x200] ;  /* 0x0002000602059981 */ /* 0x000ea2000c1e1900 */
[----:B------:R-:W0:Y:S01]  /*00d0*/  S2UR UR5, SR_CgaCtaId ;  /* 0x00000000000579c3 */ /* 0x000e220000008800 */
[----:B------:R-:W-:Y:S01]  /*00e0*/  UMOV UR4, 0x400 ;  /* 0x0000040000047882 */ /* 0x000fe20000000000 */
[----:B------:R-:W-:Y:S02]  /*00f0*/  HFMA2 R11, -RZ, RZ, 0, 0 ;  /* 0x00000000ff0b7431 */ /* 0x000fe400000001ff */
[----:B------:R-:W-:Y:S01]  /*0100*/  IMAD.U32 R4, RZ, RZ, UR8 ;  /* 0x00000008ff047e24 */ /* 0x000fe2000f8e00ff */
[----:B------:R-:W-:-:S04]  /*0110*/  ISETP.NE.AND P0, PT, R9, RZ, PT ;  /* 0x000000ff0900720c */ /* 0x000fc80003f05270 */
[----:B------:R-:W-:Y:S01]  /*0120*/  ISETP.GE.U32.AND P2, PT, R4, 0x2, PT ;  /* 0x000000020400780c */ /* 0x000fe20003f46070 */
[----:B0-----:R-:W-:Y:S01]  /*0130*/  ULEA UR4, UR5, UR4, 0x18 ;  /* 0x0000000405047291 */ /* 0x001fe2000f8ec0ff */
[----:B--2---:R-:W-:-:S05]  /*0140*/  @!P1 FADD R11, R0, R5 ;  /* 0x00000005000b9221 */ /* 0x004fca0000000000 */
[----:B------:R-:W-:-:S05]  /*0150*/  LEA R0, R9, UR4, 0x2 ;  /* 0x0000000409007c11 */ /* 0x000fca000f8e10ff */
[----:B------:R0:W-:Y:S01]  /*0160*/  STS [R0], R11 ;  /* 0x0000000b00007388 */ /* 0x0001e20000000800 */
[----:B------:R-:W-:Y:S05]  /*0170*/  @!P2 BRA `(.L_x_0) ;  /* 0x00000000002ca947 */ /* 0x000fea0003800000 */
.L_x_1:
[----:B------:R-:W-:Y:S01]  /*0180*/  BAR.SYNC.DEFER_BLOCKING 0x0 ;  /* 0x0000000000007b1d */ /* 0x000fe20000010000 */
[----:B------:R-:W-:-:S04]  /*0190*/  SHF.R.U32.HI R5, RZ, 0x1, R4 ;  /* 0x00000001ff057819 */ /* 0x000fc80000011604 */
[----:B------:R-:W-:-:S13]  /*01a0*/  ISETP.GE.U32.AND P1, PT, R9, R5, PT ;  /* 0x000000050900720c */ /* 0x000fda0003f26070 */
[----:B------:R-:W-:Y:S01]  /*01b0*/  @!P1 LEA R2, R5, R0, 0x2 ;  /* 0x0000000005029211 */ /* 0x000fe200078e10ff */
[----:B------:R-:W-:Y:S05]  /*01c0*/  @!P1 LDS R3, [R0] ;  /* 0x0000000000039984 */ /* 0x000fea0000000800 */
[----:B------:R-:W1:Y:S02]  /*01d0*/  @!P1 LDS R2, [R2] ;  /* 0x0000000002029984 */ /* 0x000e640000000800 */
[----:B-1----:R-:W-:-:S05]  /*01e0*/  @!P1 FADD R3, R2, R3 ;  /* 0x0000000302039221 */ /* 0x002fca0000000000 */
[----:B------:R1:W-:Y:S01]  /*01f0*/  @!P1 STS [R0], R3 ;  /* 0x0000000300009388 */ /* 0x0003e20000000800 */
[----:B------:R-:W-:Y:S01]  /*0200*/  ISETP.GT.U32.AND P1, PT, R4, 0x3, PT ;  /* 0x000000030400780c */ /* 0x000fe20003f24070 */
[----:B------:R-:W-:-:S12]  /*0210*/  IMAD.MOV.U32 R4, RZ, RZ, R5 ;  /* 0x000000ffff047224 */ /* 0x000fd800078e0005 */
[----:B-1----:R-:W-:Y:S05]  /*0220*/  @P1 BRA `(.L_x_1) ;  /* 0xfffffffc00d41947 */ /* 0x002fea000383ffff */
.L_x_0:
[----:B------:R-:W-:Y:S05]  /*0230*/  @P0 EXIT ;  /* 0x000000000000094d */ /* 0x000fea0003800000 */
[----:B------:R-:W1:Y:S01]  /*0240*/  S2UR UR5, SR_CgaCtaId ;  /* 0x00000000000579c3 */ /* 0x000e620000008800 */
[----:B------:R-:W-:-:S07]  /*0250*/  UMOV UR4, 0x400 ;  /* 0x0000040000047882 */ /* 0x000fce0000000000 */
[----:B------:R-:W2:Y:S01]  /*0260*/  LDC.64 R2, c[0x0][0x388] ;  /* 0x0000e200ff027b82 */ /* 0x000ea20000000a00 */
[----:B-1----:R-:W-:Y:S01]  /*0270*/  ULEA UR4, UR5, UR4, 0x18 ;  /* 0x0000000405047291 */ /* 0x002fe2000f8ec0ff */
[----:B--2---:R-:W-:-:S08]  /*0280*/  IMAD.WIDE.U32 R2, R7, 0x4, R2 ;  /* 0x0000000407027825 */ /* 0x004fd000078e0002 */
[----:B------:R-:W1:Y:S04]  /*0290*/  LDS R5, [UR4] ;  /* 0x00000004ff057984 */ /* 0x000e680008000800 */
[----:B-1----:R-:W-:Y:S01]  /*02a0*/  STG.E desc[UR6][R2.64], R5 ;  /* 0x0000000502007986 */ /* 0x002fe2000c101906 */
[----:B------:R-:W-:Y:S05]  /*02b0*/  EXIT ;  /* 0x000000000000794d */ /* 0x000fea0003800000 */
.L_x_2:
[----:B------:R-:W-:-:S00]  /*02c0*/  BRA `(.L_x_2) ;  /* 0xfffffffc00fc7947 */ /* 0x000fc0000383ffff */
[----:B------:R-:W-:-:S00]  /*02d0*/  NOP ;  /* 0x0000000000007918 */ /* 0x000fc00000000000 */
        /* <DEDUP_REMOVED lines=10> */
.L_x_3:


//--------------------- .nv.shared._Z17partial_reductioniPfPKf --------------------------
	.section	.nv.shared._Z17partial_reductioniPfPKf,"aw",@nobits
	.sectionflags	@""
	.align	4
.nv.shared._Z17partial_reductioniPfPKf:
	.zero		1536


//--------------------- .nv.shared.reserved.0     --------------------------
	.section	.nv.shared.reserved.0,"aw",@nobits
	.weak		__nv_reservedSMEM_offset_0_alias
	.size		__nv_reservedSMEM_offset_0_alias, 0, 64
	.other		__nv_reservedSMEM_offset_0_alias,@"STO_CUDA_RESERVED_SHARED STV_DEFAULT"
__nv_reservedSMEM_offset_0_alias:
	.zero		0
	.zero		64


//--------------------- .nv.constant0._Z17partial_reductioniPfPKf --------------------------
	.section	.nv.constant0._Z17partial_reductioniPfPKf,"a",@progbits
	.sectionflags	@""
	.align	4
.nv.constant0._Z17partial_reductioniPfPKf:
	.zero		920


//--------------------- SYMBOLS --------------------------

	.type		.nv.reservedSmem.offset0,@object
	.size		.nv.reservedSmem.offset0,0x4
	.type		.nv.reservedSmem.cap,@object
	.size		.nv.reservedSmem.cap,0x4
